//
// Generated by NVIDIA NVVM Compiler
//
// Compiler Build ID: CL-36424714
// Cuda compilation tools, release 13.0, V13.0.88
// Based on NVVM 20.0.0
//

.version 9.0
.target sm_100
.address_size 64

	// .globl	_Z5mergePim

.visible .entry _Z5mergePim(
	.param .u64 .ptr .align 1 _Z5mergePim_param_0,
	.param .u64 _Z5mergePim_param_1
)
{
	.local .align 16 .b8 	__local_depot0[128];
	.reg .b64 	%SP;
	.reg .b64 	%SPL;
	.reg .pred 	%p<29>;
	.reg .b32 	%r<125>;
	.reg .b64 	%rd<170>;

	mov.u64 	%SPL, __local_depot0;
	ld.param.u64 	%rd50, [_Z5mergePim_param_0];
	ld.param.u64 	%rd49, [_Z5mergePim_param_1];
	cvta.to.global.u64 	%rd1, %rd50;
	add.u64 	%rd2, %SPL, 0;
	mov.u32 	%r57, %tid.x;
	cvt.u64.u32 	%rd52, %r57;
	mul.lo.s64 	%rd3, %rd49, %rd52;
	setp.eq.s64 	%p1, %rd49, 0;
	@%p1 bra 	$L__BB0_26;
	shl.b64 	%rd54, %rd3, 2;
	add.s64 	%rd4, %rd1, %rd54;
	shr.u64 	%rd55, %rd49, 1;
	shl.b64 	%rd56, %rd55, 2;
	add.s64 	%rd5, %rd4, %rd56;
	add.s64 	%rd6, %rd55, -1;
	and.b64  	%rd168, %rd49, 3;
	setp.lt.u64 	%p2, %rd49, 4;
	mov.b32 	%r99, 0;
	mov.b64 	%rd157, 0;
	mov.u32 	%r100, %r99;
	@%p2 bra 	$L__BB0_5;
	and.b64  	%rd157, %rd49, -4;
	add.s64 	%rd160, %rd2, 8;
	mov.b32 	%r99, 0;
	mov.u64 	%rd161, %rd157;
$L__BB0_3:
	cvt.s64.s32 	%rd23, %r100;
	setp.ge.u64 	%p3, %rd6, %rd23;
	@%p3 bra 	$L__BB0_27;
	add.s32 	%r100, %r100, -1;
	shl.b64 	%rd59, %rd23, 2;
	add.s64 	%rd60, %rd4, %rd59;
	mov.b32 	%r61, 9999;
	st.global.u32 	[%rd60+-4], %r61;
	bra.uni 	$L__BB0_29;
$L__BB0_5:
	setp.eq.s64 	%p16, %rd168, 0;
	@%p16 bra 	$L__BB0_15;
	mov.u64 	%rd158, %rd168;
$L__BB0_7:
	.pragma "nounroll";
	cvt.s64.s32 	%rd13, %r100;
	setp.lt.u64 	%p17, %rd6, %rd13;
	@%p17 bra 	$L__BB0_10;
	cvt.s64.s32 	%rd14, %r99;
	setp.ge.u64 	%p18, %rd6, %rd14;
	@%p18 bra 	$L__BB0_11;
	add.s32 	%r99, %r99, -1;
	shl.b64 	%rd89, %rd14, 2;
	add.s64 	%rd90, %rd5, %rd89;
	mov.b32 	%r68, 9999;
	st.global.u32 	[%rd90+-4], %r68;
	bra.uni 	$L__BB0_11;
$L__BB0_10:
	add.s32 	%r100, %r100, -1;
	shl.b64 	%rd91, %rd13, 2;
	add.s64 	%rd92, %rd4, %rd91;
	mov.b32 	%r69, 9999;
	st.global.u32 	[%rd92+-4], %r69;
$L__BB0_11:
	mul.wide.s32 	%rd93, %r100, 4;
	add.s64 	%rd94, %rd4, %rd93;
	ld.global.u32 	%r9, [%rd94];
	mul.wide.s32 	%rd95, %r99, 4;
	add.s64 	%rd96, %rd5, %rd95;
	ld.global.u32 	%r10, [%rd96];
	setp.gt.s32 	%p19, %r9, %r10;
	@%p19 bra 	$L__BB0_13;
	shl.b64 	%rd97, %rd157, 2;
	add.s64 	%rd98, %rd2, %rd97;
	st.local.u32 	[%rd98], %r9;
	add.s32 	%r100, %r100, 1;
	bra.uni 	$L__BB0_14;
$L__BB0_13:
	shl.b64 	%rd99, %rd157, 2;
	add.s64 	%rd100, %rd2, %rd99;
	st.local.u32 	[%rd100], %r10;
	add.s32 	%r99, %r99, 1;
$L__BB0_14:
	add.s64 	%rd101, %rd157, 1;
	and.b64  	%rd157, %rd101, 4294967295;
	add.s64 	%rd158, %rd158, -1;
	setp.ne.s64 	%p20, %rd158, 0;
	@%p20 bra 	$L__BB0_7;
$L__BB0_15:
	and.b64  	%rd17, %rd49, 15;
	setp.lt.u64 	%p21, %rd49, 16;
	mov.b64 	%rd165, 0;
	@%p21 bra 	$L__BB0_18;
	and.b64  	%rd165, %rd49, -16;
	add.s64 	%rd164, %rd2, 32;
	add.s64 	%rd104, %rd54, %rd1;
	add.s64 	%rd162, %rd104, 32;
	mov.u64 	%rd163, %rd165;
$L__BB0_17:
	.pragma "nounroll";
	ld.local.v4.u32 	{%r70, %r71, %r72, %r73}, [%rd164+-32];
	st.global.u32 	[%rd162+-32], %r70;
	st.global.u32 	[%rd162+-28], %r71;
	st.global.u32 	[%rd162+-24], %r72;
	st.global.u32 	[%rd162+-20], %r73;
	ld.local.v4.u32 	{%r74, %r75, %r76, %r77}, [%rd164+-16];
	st.global.u32 	[%rd162+-16], %r74;
	st.global.u32 	[%rd162+-12], %r75;
	st.global.u32 	[%rd162+-8], %r76;
	st.global.u32 	[%rd162+-4], %r77;
	ld.local.v4.u32 	{%r78, %r79, %r80, %r81}, [%rd164];
	st.global.u32 	[%rd162], %r78;
	st.global.u32 	[%rd162+4], %r79;
	st.global.u32 	[%rd162+8], %r80;
	st.global.u32 	[%rd162+12], %r81;
	ld.local.v4.u32 	{%r82, %r83, %r84, %r85}, [%rd164+16];
	st.global.u32 	[%rd162+16], %r82;
	st.global.u32 	[%rd162+20], %r83;
	st.global.u32 	[%rd162+24], %r84;
	st.global.u32 	[%rd162+28], %r85;
	add.s64 	%rd164, %rd164, 64;
	add.s64 	%rd163, %rd163, -16;
	add.s64 	%rd162, %rd162, 64;
	setp.ne.s64 	%p22, %rd163, 0;
	@%p22 bra 	$L__BB0_17;
$L__BB0_18:
	setp.eq.s64 	%p23, %rd17, 0;
	@%p23 bra 	$L__BB0_26;
	and.b64  	%rd40, %rd49, 7;
	setp.lt.u64 	%p24, %rd17, 8;
	@%p24 bra 	$L__BB0_21;
	shl.b64 	%rd105, %rd165, 2;
	add.s64 	%rd106, %rd2, %rd105;
	ld.local.u32 	%r86, [%rd106];
	add.s64 	%rd107, %rd4, %rd105;
	st.global.u32 	[%rd107], %r86;
	add.s64 	%rd108, %rd105, 4;
	and.b64  	%rd109, %rd108, 17179869180;
	add.s64 	%rd110, %rd2, %rd109;
	ld.local.u32 	%r87, [%rd110];
	add.s64 	%rd111, %rd4, %rd109;
	st.global.u32 	[%rd111], %r87;
	add.s64 	%rd112, %rd105, 8;
	and.b64  	%rd113, %rd112, 17179869180;
	add.s64 	%rd114, %rd2, %rd113;
	ld.local.u32 	%r88, [%rd114];
	add.s64 	%rd115, %rd4, %rd113;
	st.global.u32 	[%rd115], %r88;
	add.s64 	%rd116, %rd105, 12;
	and.b64  	%rd117, %rd116, 17179869180;
	add.s64 	%rd118, %rd2, %rd117;
	ld.local.u32 	%r89, [%rd118];
	add.s64 	%rd119, %rd4, %rd117;
	st.global.u32 	[%rd119], %r89;
	add.s64 	%rd120, %rd105, 16;
	and.b64  	%rd121, %rd120, 17179869180;
	add.s64 	%rd122, %rd2, %rd121;
	ld.local.u32 	%r90, [%rd122];
	add.s64 	%rd123, %rd4, %rd121;
	st.global.u32 	[%rd123], %r90;
	add.s64 	%rd124, %rd105, 20;
	and.b64  	%rd125, %rd124, 17179869180;
	add.s64 	%rd126, %rd2, %rd125;
	ld.local.u32 	%r91, [%rd126];
	add.s64 	%rd127, %rd4, %rd125;
	st.global.u32 	[%rd127], %r91;
	add.s64 	%rd128, %rd105, 24;
	and.b64  	%rd129, %rd128, 17179869180;
	add.s64 	%rd130, %rd2, %rd129;
	ld.local.u32 	%r92, [%rd130];
	add.s64 	%rd131, %rd4, %rd129;
	st.global.u32 	[%rd131], %r92;
	add.s64 	%rd132, %rd105, 28;
	and.b64  	%rd133, %rd132, 17179869180;
	add.s64 	%rd134, %rd2, %rd133;
	ld.local.u32 	%r93, [%rd134];
	add.s64 	%rd135, %rd4, %rd133;
	st.global.u32 	[%rd135], %r93;
	add.s64 	%rd136, %rd165, 8;
	and.b64  	%rd165, %rd136, 4294967295;
$L__BB0_21:
	setp.eq.s64 	%p25, %rd40, 0;
	@%p25 bra 	$L__BB0_26;
	setp.lt.u64 	%p26, %rd40, 4;
	@%p26 bra 	$L__BB0_24;
	shl.b64 	%rd137, %rd165, 2;
	add.s64 	%rd138, %rd2, %rd137;
	ld.local.u32 	%r94, [%rd138];
	add.s64 	%rd139, %rd4, %rd137;
	st.global.u32 	[%rd139], %r94;
	add.s64 	%rd140, %rd137, 4;
	and.b64  	%rd141, %rd140, 17179869180;
	add.s64 	%rd142, %rd2, %rd141;
	ld.local.u32 	%r95, [%rd142];
	add.s64 	%rd143, %rd4, %rd141;
	st.global.u32 	[%rd143], %r95;
	add.s64 	%rd144, %rd137, 8;
	and.b64  	%rd145, %rd144, 17179869180;
	add.s64 	%rd146, %rd2, %rd145;
	ld.local.u32 	%r96, [%rd146];
	add.s64 	%rd147, %rd4, %rd145;
	st.global.u32 	[%rd147], %r96;
	add.s64 	%rd148, %rd137, 12;
	and.b64  	%rd149, %rd148, 17179869180;
	add.s64 	%rd150, %rd2, %rd149;
	ld.local.u32 	%r97, [%rd150];
	add.s64 	%rd151, %rd4, %rd149;
	st.global.u32 	[%rd151], %r97;
	add.s64 	%rd152, %rd165, 4;
	and.b64  	%rd165, %rd152, 4294967295;
$L__BB0_24:
	setp.eq.s64 	%p27, %rd168, 0;
	@%p27 bra 	$L__BB0_26;
$L__BB0_25:
	.pragma "nounroll";
	shl.b64 	%rd153, %rd165, 2;
	add.s64 	%rd154, %rd2, %rd153;
	ld.local.u32 	%r98, [%rd154];
	add.s64 	%rd155, %rd4, %rd153;
	st.global.u32 	[%rd155], %r98;
	add.s64 	%rd156, %rd165, 1;
	and.b64  	%rd165, %rd156, 4294967295;
	add.s64 	%rd168, %rd168, -1;
	setp.ne.s64 	%p28, %rd168, 0;
	@%p28 bra 	$L__BB0_25;
$L__BB0_26:
	ret;
$L__BB0_27:
	cvt.s64.s32 	%rd24, %r99;
	setp.ge.u64 	%p4, %rd6, %rd24;
	@%p4 bra 	$L__BB0_29;
	add.s32 	%r99, %r99, -1;
	shl.b64 	%rd57, %rd24, 2;
	add.s64 	%rd58, %rd5, %rd57;
	mov.b32 	%r60, 9999;
	st.global.u32 	[%rd58+-4], %r60;
$L__BB0_29:
	mul.wide.s32 	%rd61, %r100, 4;
	add.s64 	%rd62, %rd4, %rd61;
	ld.global.u32 	%r21, [%rd62];
	mul.wide.s32 	%rd63, %r99, 4;
	add.s64 	%rd64, %rd5, %rd63;
	ld.global.u32 	%r22, [%rd64];
	setp.le.s32 	%p5, %r21, %r22;
	@%p5 bra 	$L__BB0_31;
	st.local.u32 	[%rd160+-8], %r22;
	add.s32 	%r99, %r99, 1;
	bra.uni 	$L__BB0_32;
$L__BB0_31:
	st.local.u32 	[%rd160+-8], %r21;
	add.s32 	%r100, %r100, 1;
$L__BB0_32:
	cvt.s64.s32 	%rd25, %r100;
	setp.lt.u64 	%p6, %rd6, %rd25;
	@%p6 bra 	$L__BB0_35;
	cvt.s64.s32 	%rd26, %r99;
	setp.ge.u64 	%p7, %rd6, %rd26;
	@%p7 bra 	$L__BB0_36;
	add.s32 	%r99, %r99, -1;
	shl.b64 	%rd65, %rd26, 2;
	add.s64 	%rd66, %rd5, %rd65;
	mov.b32 	%r62, 9999;
	st.global.u32 	[%rd66+-4], %r62;
	bra.uni 	$L__BB0_36;
$L__BB0_35:
	add.s32 	%r100, %r100, -1;
	shl.b64 	%rd67, %rd25, 2;
	add.s64 	%rd68, %rd4, %rd67;
	mov.b32 	%r63, 9999;
	st.global.u32 	[%rd68+-4], %r63;
$L__BB0_36:
	mul.wide.s32 	%rd69, %r100, 4;
	add.s64 	%rd70, %rd4, %rd69;
	ld.global.u32 	%r31, [%rd70];
	mul.wide.s32 	%rd71, %r99, 4;
	add.s64 	%rd72, %rd5, %rd71;
	ld.global.u32 	%r32, [%rd72];
	setp.gt.s32 	%p8, %r31, %r32;
	@%p8 bra 	$L__BB0_38;
	st.local.u32 	[%rd160+-4], %r31;
	add.s32 	%r100, %r100, 1;
	bra.uni 	$L__BB0_39;
$L__BB0_38:
	st.local.u32 	[%rd160+-4], %r32;
	add.s32 	%r99, %r99, 1;
$L__BB0_39:
	cvt.s64.s32 	%rd27, %r100;
	setp.lt.u64 	%p9, %rd6, %rd27;
	@%p9 bra 	$L__BB0_42;
	cvt.s64.s32 	%rd28, %r99;
	setp.ge.u64 	%p10, %rd6, %rd28;
	@%p10 bra 	$L__BB0_43;
	add.s32 	%r99, %r99, -1;
	shl.b64 	%rd73, %rd28, 2;
	add.s64 	%rd74, %rd5, %rd73;
	mov.b32 	%r64, 9999;
	st.global.u32 	[%rd74+-4], %r64;
	bra.uni 	$L__BB0_43;
$L__BB0_42:
	add.s32 	%r100, %r100, -1;
	shl.b64 	%rd75, %rd27, 2;
	add.s64 	%rd76, %rd4, %rd75;
	mov.b32 	%r65, 9999;
	st.global.u32 	[%rd76+-4], %r65;
$L__BB0_43:
	mul.wide.s32 	%rd77, %r100, 4;
	add.s64 	%rd78, %rd4, %rd77;
	ld.global.u32 	%r41, [%rd78];
	mul.wide.s32 	%rd79, %r99, 4;
	add.s64 	%rd80, %rd5, %rd79;
	ld.global.u32 	%r42, [%rd80];
	setp.gt.s32 	%p11, %r41, %r42;
	@%p11 bra 	$L__BB0_45;
	st.local.u32 	[%rd160], %r41;
	add.s32 	%r100, %r100, 1;
	bra.uni 	$L__BB0_46;
$L__BB0_45:
	st.local.u32 	[%rd160], %r42;
	add.s32 	%r99, %r99, 1;
$L__BB0_46:
	cvt.s64.s32 	%rd29, %r100;
	setp.lt.u64 	%p12, %rd6, %rd29;
	@%p12 bra 	$L__BB0_49;
	cvt.s64.s32 	%rd30, %r99;
	setp.ge.u64 	%p13, %rd6, %rd30;
	@%p13 bra 	$L__BB0_50;
	add.s32 	%r99, %r99, -1;
	shl.b64 	%rd81, %rd30, 2;
	add.s64 	%rd82, %rd5, %rd81;
	mov.b32 	%r66, 9999;
	st.global.u32 	[%rd82+-4], %r66;
	bra.uni 	$L__BB0_50;
$L__BB0_49:
	add.s32 	%r100, %r100, -1;
	shl.b64 	%rd83, %rd29, 2;
	add.s64 	%rd84, %rd4, %rd83;
	mov.b32 	%r67, 9999;
	st.global.u32 	[%rd84+-4], %r67;
$L__BB0_50:
	mul.wide.s32 	%rd85, %r100, 4;
	add.s64 	%rd86, %rd4, %rd85;
	ld.global.u32 	%r51, [%rd86];
	mul.wide.s32 	%rd87, %r99, 4;
	add.s64 	%rd88, %rd5, %rd87;
	ld.global.u32 	%r52, [%rd88];
	setp.gt.s32 	%p14, %r51, %r52;
	@%p14 bra 	$L__BB0_52;
	st.local.u32 	[%rd160+4], %r51;
	add.s32 	%r100, %r100, 1;
	bra.uni 	$L__BB0_53;
$L__BB0_52:
	st.local.u32 	[%rd160+4], %r52;
	add.s32 	%r99, %r99, 1;
$L__BB0_53:
	add.s64 	%rd161, %rd161, -4;
	add.s64 	%rd160, %rd160, 16;
	setp.eq.s64 	%p15, %rd161, 0;
	@%p15 bra 	$L__BB0_5;
	bra.uni 	$L__BB0_3;

}


// ===== COMPILED SASS (sm_100) =====

	.target	sm_100

	.elftype	@"ET_EXEC"


//--------------------- .note.nv.tkinfo           --------------------------
	.section	.note.nv.tkinfo,"",@"SHT_NOTE"
	.sectionflags	@"SHF_NOTE_NV_TKINFO"
	.tkinfo
        /*0018*/ 	.word	0x00000002
        /*0030*/ 	.string	""
        /*0030*/ 	.string	"ptxas"
        /*0030*/ 	.string	"Cuda compilation tools, release 13.0, V13.0.88"
        /*0030*/ 	.string	"Build cuda_13.0.r13.0/compiler.36424714_0"
        /*0030*/ 	.string	"-arch sm_100 -m 64 "



//--------------------- .note.nv.cuinfo           --------------------------
	.section	.note.nv.cuinfo,"",@"SHT_NOTE"
	.sectionflags	@"SHF_NOTE_NV_CUINFO"
        /*0018*/ 	.short	0x0002
        /*001a*/ 	.short	0x0064
        /*001c*/ 	.short	0x0082
	.zero		2


//--------------------- .nv.info                  --------------------------
	.section	.nv.info,"",@"SHT_CUDA_INFO"
	.align	4


	//----- nvinfo : EIATTR_REGCOUNT
	.align		4
        /*0000*/ 	.byte	0x04, 0x2f
        /*0002*/ 	.short	(.L_1 - .L_0)
	.align		4
.L_0:
        /*0004*/ 	.word	index@(_Z5mergePim)
        /*0008*/ 	.word	0x00000020


	//----- nvinfo : EIATTR_FRAME_SIZE
	.align		4
.L_1:
        /*000c*/ 	.byte	0x04, 0x11
        /*000e*/ 	.short	(.L_3 - .L_2)
	.align		4
.L_2:
        /*0010*/ 	.word	index@(_Z5mergePim)
        /*0014*/ 	.word	0x00000080


	//----- nvinfo : EIATTR_MIN_STACK_SIZE
	.align		4
.L_3:
        /*0018*/ 	.byte	0x04, 0x12
        /*001a*/ 	.short	(.L_5 - .L_4)
	.align		4
.L_4:
        /*001c*/ 	.word	index@(_Z5mergePim)
        /*0020*/ 	.word	0x00000080
.L_5:


//--------------------- .nv.compat                --------------------------
	.section	.nv.compat,"",@"SHT_CUDA_COMPAT_INFO"
	.align	4
        /*0000*/ 	.byte	0x02, 0x09, 0x00, 0x00, 0x02, 0x02, 0x01, 0x00, 0x02, 0x05, 0x05, 0x00, 0x03, 0x07, 0x01, 0x01
        /*0010*/ 	.byte	0x02, 0x03, 0x00, 0x00, 0x02, 0x06, 0x01, 0x00, 0x04, 0x0b, 0x08, 0x00, 0x09, 0x00, 0x00, 0x00
        /*0020*/ 	.byte	0x00, 0x00, 0x00, 0x00


//--------------------- .nv.info._Z5mergePim      --------------------------
	.section	.nv.info._Z5mergePim,"",@"SHT_CUDA_INFO"
	.sectionflags	@""
	.align	4


	//----- nvinfo : EIATTR_CUDA_API_VERSION
	.align		4
        /*0000*/ 	.byte	0x04, 0x37
        /*0002*/ 	.short	(.L_7 - .L_6)
.L_6:
        /*0004*/ 	.word	0x00000082


	//----- nvinfo : EIATTR_KPARAM_INFO
	.align		4
.L_7:
        /*0008*/ 	.byte	0x04, 0x17
        /*000a*/ 	.short	(.L_9 - .L_8)
.L_8:
        /*000c*/ 	.word	0x00000000
        /*0010*/ 	.short	0x0001
        /*0012*/ 	.short	0x0008
        /*0014*/ 	.byte	0x00, 0xf0, 0x21, 0x00


	//----- nvinfo : EIATTR_KPARAM_INFO
	.align		4
.L_9:
        /*0018*/ 	.byte	0x04, 0x17
        /*001a*/ 	.short	(.L_11 - .L_10)
.L_10:
        /*001c*/ 	.word	0x00000000
        /*0020*/ 	.short	0x0000
        /*0022*/ 	.short	0x0000
        /*0024*/ 	.byte	0x00, 0xf5, 0x21, 0x00


	//----- nvinfo : EIATTR_SPARSE_MMA_MASK
	.align		4
.L_11:
        /*0028*/ 	.byte	0x03, 0x50
        /*002a*/ 	.short	0x0000


	//----- nvinfo : EIATTR_MAXREG_COUNT
	.align		4
        /*002c*/ 	.byte	0x03, 0x1b
        /*002e*/ 	.short	0x00ff


	//----- nvinfo : EIATTR_MERCURY_ISA_VERSION
	.align		4
        /*0030*/ 	.byte	0x03, 0x5f
        /*0032*/ 	.short	0x0101


	//----- nvinfo : EIATTR_VRC_CTA_INIT_COUNT
	.align		4
        /*0034*/ 	.byte	0x02, 0x4a
	.zero		1
	.zero		1


	//----- nvinfo : EIATTR_EXIT_INSTR_OFFSETS
	.align		4
        /*0038*/ 	.byte	0x04, 0x1c
        /*003a*/ 	.short	(.L_13 - .L_12)


	//   ....[0]....
.L_12:
        /*003c*/ 	.word	0x00000050


	//   ....[1]....
        /*0040*/ 	.word	0x00000f60


	//   ....[2]....
        /*0044*/ 	.word	0x00001450


	//   ....[3]....
        /*0048*/ 	.word	0x000016f0


	//   ....[4]....
        /*004c*/ 	.word	0x000017e0


	//----- nvinfo : EIATTR_CRS_STACK_SIZE
	.align		4
.L_13:
        /*0050*/ 	.byte	0x04, 0x1e
        /*0052*/ 	.short	(.L_15 - .L_14)
.L_14:
        /*0054*/ 	.word	0x00000000


	//----- nvinfo : EIATTR_CBANK_PARAM_SIZE
	.align		4
.L_15:
        /*0058*/ 	.byte	0x03, 0x19
        /*005a*/ 	.short	0x0010


	//----- nvinfo : EIATTR_PARAM_CBANK
	.align		4
        /*005c*/ 	.byte	0x04, 0x0a
        /*005e*/ 	.short	(.L_17 - .L_16)
	.align		4
.L_16:
        /*0060*/ 	.word	index@(.nv.constant0._Z5mergePim)
        /*0064*/ 	.short	0x0380
        /*0066*/ 	.short	0x0010


	//----- nvinfo : EIATTR_SW_WAR
	.align		4
.L_17:
        /*0068*/ 	.byte	0x04, 0x36
        /*006a*/ 	.short	(.L_19 - .L_18)
.L_18:
        /*006c*/ 	.word	0x00000008
.L_19:


//--------------------- .nv.callgraph             --------------------------
	.section	.nv.callgraph,"",@"SHT_CUDA_CALLGRAPH"
	.align	4
	.sectionentsize	8
	.align		4
        /*0000*/ 	.word	0x00000000
	.align		4
        /*0004*/ 	.word	0xffffffff
	.align		4
        /*0008*/ 	.word	0x00000000
	.align		4
        /*000c*/ 	.word	0xfffffffe
	.align		4
        /*0010*/ 	.word	0x00000000
	.align		4
        /*0014*/ 	.word	0xfffffffd
	.align		4
        /*0018*/ 	.word	0x00000000
	.align		4
        /*001c*/ 	.word	0xfffffffc


//--------------------- .text._Z5mergePim         --------------------------
	.section	.text._Z5mergePim,"ax",@progbits
	.align	128
        .global         _Z5mergePim
        .type           _Z5mergePim,@function
        .size           _Z5mergePim,(.L_x_24 - _Z5mergePim)
        .other          _Z5mergePim,@"STO_CUDA_ENTRY STV_DEFAULT"
_Z5mergePim:
.text._Z5mergePim:
[----:B------:R-:W0:Y:S08]  /*0000*/  LDC R1, c[0x0][0x37c] ;  /* 0x0000df00ff017b82 */ /* 0x000e300000000800 */
[----:B------:R-:W1:Y:S01]  /*0010*/  LDC.64 R6, c[0x0][0x388] ;  /* 0x0000e200ff067b82 */ /* 0x000e620000000a00 */
[----:B0-----:R-:W-:Y:S01]  /*0020*/  VIADD R1, R1, 0xffffff80 ;  /* 0xffffff8001017836 */ /* 0x001fe20000000000 */
[----:B-1----:R-:W-:-:S04]  /*0030*/  ISETP.NE.U32.AND P0, PT, R6, RZ, PT ;  /* 0x000000ff0600720c */ /* 0x002fc80003f05070 */
[----:B------:R-:W-:-:S13]  /*0040*/  ISETP.NE.AND.EX P0, PT, R7, RZ, PT, P0 ;  /* 0x000000ff0700720c */ /* 0x000fda0003f05300 */
[----:B------:R-:W-:Y:S05]  /*0050*/  @!P0 EXIT ;  /* 0x000000000000894d */ /* 0x000fea0003800000 */
[----:B------:R-:W0:Y:S01]  /*0060*/  S2R R5, SR_TID.X ;  /* 0x0000000000057919 */ /* 0x000e220000002100 */
[----:B------:R-:W1:Y:S01]  /*0070*/  LDCU.64 UR4, c[0x0][0x380] ;  /* 0x00007000ff0477ac */ /* 0x000e620008000a00 */
[C---:B------:R-:W-:Y:S01]  /*0080*/  ISETP.GE.U32.AND P0, PT, R6.reuse, 0x4, PT ;  /* 0x000000040600780c */ /* 0x040fe20003f06070 */
[----:B------:R-:W-:Y:S01]  /*0090*/  IMAD.MOV.U32 R17, RZ, RZ, RZ ;  /* 0x000000ffff117224 */ /* 0x000fe200078e00ff */
[----:B------:R-:W-:Y:S01]  /*00a0*/  LOP3.LUT R13, R6, 0x3, RZ, 0xc0, !PT ;  /* 0x00000003060d7812 */ /* 0x000fe200078ec0ff */
[----:B------:R-:W2:Y:S01]  /*00b0*/  LDCU.64 UR6, c[0x0][0x358] ;  /* 0x00006b00ff0677ac */ /* 0x000ea20008000a00 */
[----:B------:R-:W-:Y:S01]  /*00c0*/  ISETP.GE.U32.AND.EX P0, PT, R7, RZ, PT, P0 ;  /* 0x000000ff0700720c */ /* 0x000fe20003f06100 */
[----:B------:R-:W-:Y:S02]  /*00d0*/  IMAD.MOV.U32 R0, RZ, RZ, RZ ;  /* 0x000000ffff007224 */ /* 0x000fe400078e00ff */
[----:B------:R-:W-:Y:S02]  /*00e0*/  IMAD.MOV.U32 R9, RZ, RZ, RZ ;  /* 0x000000ffff097224 */ /* 0x000fe400078e00ff */
[----:B0-----:R-:W-:-:S04]  /*00f0*/  IMAD.WIDE.U32 R2, R5, R6, RZ ;  /* 0x0000000605027225 */ /* 0x001fc800078e00ff */
[----:B------:R-:W-:Y:S01]  /*0100*/  IMAD R5, R5, R7, R3 ;  /* 0x0000000705057224 */ /* 0x000fe200078e0203 */
[----:B-1----:R-:W-:Y:S01]  /*0110*/  LEA R14, P1, R2, UR4, 0x2 ;  /* 0x00000004020e7c11 */ /* 0x002fe2000f8210ff */
[----:B------:R-:W-:-:S03]  /*0120*/  IMAD.MOV.U32 R3, RZ, RZ, RZ ;  /* 0x000000ffff037224 */ /* 0x000fc600078e00ff */
[----:B------:R-:W-:Y:S02]  /*0130*/  LEA.HI.X R15, R2, UR5, R5, 0x2, P1 ;  /* 0x00000005020f7c11 */ /* 0x000fe400088f1405 */
[--C-:B------:R-:W-:Y:S02]  /*0140*/  SHF.R.U64 R5, R6, 0x1, R7.reuse ;  /* 0x0000000106057819 */ /* 0x100fe40000001207 */
[----:B------:R-:W-:Y:S02]  /*0150*/  SHF.R.U32.HI R7, RZ, 0x1, R7 ;  /* 0x00000001ff077819 */ /* 0x000fe40000011607 */
[C---:B------:R-:W-:Y:S02]  /*0160*/  IADD3 R2, P2, PT, R5.reuse, -0x1, RZ ;  /* 0xffffffff05027810 */ /* 0x040fe40007f5e0ff */
[----:B------:R-:W-:Y:S02]  /*0170*/  LEA R4, P1, R5, R14, 0x2 ;  /* 0x0000000e05047211 */ /* 0x000fe400078210ff */
[----:B------:R-:W-:-:S02]  /*0180*/  IADD3.X R10, PT, PT, R7, -0x1, RZ, P2, !PT ;  /* 0xffffffff070a7810 */ /* 0x000fc400017fe4ff */
[----:B------:R-:W-:Y:S01]  /*0190*/  LEA.HI.X R5, R5, R15, R7, 0x2, P1 ;  /* 0x0000000f05057211 */ /* 0x000fe200008f1407 */
[----:B--2---:R-:W-:Y:S08]  /*01a0*/  @!P0 BRA `(.L_x_0) ;  /* 0x00000008000c8947 */ /* 0x004ff00003800000 */
[----:B------:R-:W0:Y:S01]  /*01b0*/  LDC R11, c[0x0][0x38c] ;  /* 0x0000e300ff0b7b82 */ /* 0x000e220000000800 */
[----:B------:R-:W-:Y:S01]  /*01c0*/  LOP3.LUT R0, R6, 0xfffffffc, RZ, 0xc0, !PT ;  /* 0xfffffffc06007812 */ /* 0x000fe200078ec0ff */
[----:B------:R-:W-:Y:S02]  /*01d0*/  VIADD R12, R1, 0x8 ;  /* 0x00000008010c7836 */ /* 0x000fe40000000000 */
[----:B------:R-:W-:Y:S02]  /*01e0*/  IMAD.MOV.U32 R17, RZ, RZ, RZ ;  /* 0x000000ffff117224 */ /* 0x000fe400078e00ff */
[----:B------:R-:W-:-:S07]  /*01f0*/  IMAD.MOV.U32 R8, RZ, RZ, R0 ;  /* 0x000000ffff087224 */ /* 0x000fce00078e0000 */
.L_x_12:
[----:B------:R-:W-:Y:S01]  /*0200*/  ISETP.GE.U32.AND P0, PT, R2, R9, PT ;  /* 0x000000090200720c */ /* 0x000fe20003f06070 */
[----:B------:R-:W-:Y:S01]  /*0210*/  BSSY.RECONVERGENT B0, `(.L_x_1) ;  /* 0x0000014000007945 */ /* 0x000fe20003800200 */
[----:B------:R-:W-:-:S04]  /*0220*/  SHF.R.S32.HI R7, RZ, 0x1f, R9 ;  /* 0x0000001fff077819 */ /* 0x000fc80000011409 */
[----:B------:R-:W-:-:S13]  /*0230*/  ISETP.GE.U32.AND.EX P0, PT, R10, R7, PT, P0 ;  /* 0x000000070a00720c */ /* 0x000fda0003f06100 */
[C---:B------:R-:W-:Y:S01]  /*0240*/  @!P0 LEA R18, P1, R9.reuse, R14, 0x2 ;  /* 0x0000000e09128211 */ /* 0x040fe200078210ff */
[----:B------:R-:W-:Y:S02]  /*0250*/  @!P0 IMAD.MOV.U32 R21, RZ, RZ, 0x270f ;  /* 0x0000270fff158424 */ /* 0x000fe400078e00ff */
[C---:B------:R-:W-:Y:S01]  /*0260*/  @!P0 VIADD R6, R9.reuse, 0xffffffff ;  /* 0xffffffff09068836 */ /* 0x040fe20000000000 */
[----:B------:R-:W-:-:S03]  /*0270*/  @!P0 LEA.HI.X R19, R9, R15, R7, 0x2, P1 ;  /* 0x0000000f09138211 */ /* 0x000fc600008f1407 */
[----:B------:R-:W-:Y:S02]  /*0280*/  @!P0 IMAD.MOV.U32 R9, RZ, RZ, R6 ;  /* 0x000000ffff098224 */ /* 0x000fe400078e0006 */
[----:B------:R1:W-:Y:S02]  /*0290*/  @!P0 STG.E desc[UR6][R18.64+-0x4], R21 ;  /* 0xfffffc1512008986 */ /* 0x0003e4000c101906 */
[----:B------:R-:W-:Y:S01]  /*02a0*/  IMAD.WIDE R6, R9, 0x4, R14 ;  /* 0x0000000409067825 */ /* 0x000fe200078e020e */
[----:B------:R-:W-:Y:S06]  /*02b0*/  @!P0 BRA `(.L_x_2) ;  /* 0x0000000000248947 */ /* 0x000fec0003800000 */
[----:B------:R-:W-:Y:S02]  /*02c0*/  ISETP.GE.U32.AND P0, PT, R2, R17, PT ;  /* 0x000000110200720c */ /* 0x000fe40003f06070 */
[----:B-1----:R-:W-:-:S04]  /*02d0*/  SHF.R.S32.HI R19, RZ, 0x1f, R17 ;  /* 0x0000001fff137819 */ /* 0x002fc80000011411 */
[----:B------:R-:W-:-:S13]  /*02e0*/  ISETP.GE.U32.AND.EX P0, PT, R10, R19, PT, P0 ;  /* 0x000000130a00720c */ /* 0x000fda0003f06100 */
[C---:B------:R-:W-:Y:S01]  /*02f0*/  @!P0 LEA R18, P1, R17.reuse, R4, 0x2 ;  /* 0x0000000411128211 */ /* 0x040fe200078210ff */
[----:B------:R-:W-:Y:S02]  /*0300*/  @!P0 IMAD.MOV.U32 R21, RZ, RZ, 0x270f ;  /* 0x0000270fff158424 */ /* 0x000fe400078e00ff */
[C---:B------:R-:W-:Y:S01]  /*0310*/  @!P0 VIADD R16, R17.reuse, 0xffffffff ;  /* 0xffffffff11108836 */ /* 0x040fe20000000000 */
[----:B------:R-:W-:-:S03]  /*0320*/  @!P0 LEA.HI.X R19, R17, R5, R19, 0x2, P1 ;  /* 0x0000000511138211 */ /* 0x000fc600008f1413 */
[----:B------:R-:W-:Y:S02]  /*0330*/  @!P0 IMAD.MOV.U32 R17, RZ, RZ, R16 ;  /* 0x000000ffff118224 */ /* 0x000fe400078e0010 */
[----:B------:R2:W-:Y:S05]  /*0340*/  @!P0 STG.E desc[UR6][R18.64+-0x4], R21 ;  /* 0xfffffc1512008986 */ /* 0x0005ea000c101906 */
.L_x_2:
[----:B------:R-:W-:Y:S05]  /*0350*/  BSYNC.RECONVERGENT B0 ;  /* 0x0000000000007941 */ /* 0x000fea0003800200 */
.L_x_1:
[----:B-12---:R-:W-:Y:S01]  /*0360*/  IMAD.WIDE R18, R17, 0x4, R4 ;  /* 0x0000000411127825 */ /* 0x006fe200078e0204 */
[----:B------:R-:W2:Y:S05]  /*0370*/  LDG.E R7, desc[UR6][R6.64] ;  /* 0x0000000606077981 */ /* 0x000eaa000c1e1900 */
[----:B------:R-:W2:Y:S01]  /*0380*/  LDG.E R18, desc[UR6][R18.64] ;  /* 0x0000000612127981 */ /* 0x000ea2000c1e1900 */
[----:B------:R-:W-:Y:S01]  /*0390*/  IADD3 R8, P0, PT, R8, -0x4, RZ ;  /* 0xfffffffc08087810 */ /* 0x000fe20007f1e0ff */
[----:B------:R-:W-:Y:S03]  /*03a0*/  BSSY.RECONVERGENT B0, `(.L_x_3) ;  /* 0x000001c000007945 */ /* 0x000fe60003800200 */
[----:B0-----:R-:W-:-:S02]  /*03b0*/  IADD3.X R11, PT, PT, R11, -0x1, RZ, P0, !PT ;  /* 0xffffffff0b0b7810 */ /* 0x001fc400007fe4ff */
[----:B------:R-:W-:-:S04]  /*03c0*/  ISETP.NE.U32.AND P0, PT, R8, RZ, PT ;  /* 0x000000ff0800720c */ /* 0x000fc80003f05070 */
[----:B------:R-:W-:Y:S02]  /*03d0*/  ISETP.NE.AND.EX P0, PT, R11, RZ, PT, P0 ;  /* 0x000000ff0b00720c */ /* 0x000fe40003f05300 */
[----:B--2---:R-:W-:-:S13]  /*03e0*/  ISETP.GT.AND P2, PT, R7, R18, PT ;  /* 0x000000120700720c */ /* 0x004fda0003f44270 */
[----:B------:R-:W-:Y:S01]  /*03f0*/  @!P2 VIADD R9, R9, 0x1 ;  /* 0x000000010909a836 */ /* 0x000fe20000000000 */
[----:B------:R0:W-:Y:S01]  /*0400*/  @P2 STL [R12+-0x8], R18 ;  /* 0xfffff8120c002387 */ /* 0x0001e20000100800 */
[----:B------:R-:W-:-:S03]  /*0410*/  @P2 VIADD R17, R17, 0x1 ;  /* 0x0000000111112836 */ /* 0x000fc60000000000 */
[----:B------:R0:W-:Y:S01]  /*0420*/  @!P2 STL [R12+-0x8], R7 ;  /* 0xfffff8070c00a387 */ /* 0x0001e20000100800 */
[----:B------:R-:W-:Y:S02]  /*0430*/  ISETP.GE.U32.AND P1, PT, R2, R9, PT ;  /* 0x000000090200720c */ /* 0x000fe40003f26070 */
[----:B------:R-:W-:-:S04]  /*0440*/  SHF.R.S32.HI R21, RZ, 0x1f, R9 ;  /* 0x0000001fff157819 */ /* 0x000fc80000011409 */
[----:B------:R-:W-:-:S13]  /*0450*/  ISETP.GE.U32.AND.EX P1, PT, R10, R21, PT, P1 ;  /* 0x000000150a00720c */ /* 0x000fda0003f26110 */
[----:B0-----:R-:W-:Y:S05]  /*0460*/  @!P1 BRA `(.L_x_4) ;  /* 0x0000000000289947 */ /* 0x001fea0003800000 */
[----:B------:R-:W-:Y:S02]  /*0470*/  ISETP.GE.U32.AND P1, PT, R2, R17, PT ;  /* 0x000000110200720c */ /* 0x000fe40003f26070 */
[----:B------:R-:W-:-:S04]  /*0480*/  SHF.R.S32.HI R7, RZ, 0x1f, R17 ;  /* 0x0000001fff077819 */ /* 0x000fc80000011411 */
[----:B------:R-:W-:-:S13]  /*0490*/  ISETP.GE.U32.AND.EX P1, PT, R10, R7, PT, P1 ;  /* 0x000000070a00720c */ /* 0x000fda0003f26110 */
[----:B------:R-:W-:Y:S05]  /*04a0*/  @P1 BRA `(.L_x_5) ;  /* 0x00000000002c1947 */ /* 0x000fea0003800000 */
[----:B------:R-:W-:Y:S01]  /*04b0*/  LEA R6, P1, R17, R4, 0x2 ;  /* 0x0000000411067211 */ /* 0x000fe200078210ff */
[----:B------:R-:W-:-:S03]  /*04c0*/  IMAD.MOV.U32 R19, RZ, RZ, 0x270f ;  /* 0x0000270fff137424 */ /* 0x000fc600078e00ff */
[C---:B------:R-:W-:Y:S01]  /*04d0*/  LEA.HI.X R7, R17.reuse, R5, R7, 0x2, P1 ;  /* 0x0000000511077211 */ /* 0x040fe200008f1407 */
[----:B------:R-:W-:-:S04]  /*04e0*/  VIADD R17, R17, 0xffffffff ;  /* 0xffffffff11117836 */ /* 0x000fc80000000000 */
[----:B------:R1:W-:Y:S01]  /*04f0*/  STG.E desc[UR6][R6.64+-0x4], R19 ;  /* 0xfffffc1306007986 */ /* 0x0003e2000c101906 */
[----:B------:R-:W-:Y:S05]  /*0500*/  BRA `(.L_x_5) ;  /* 0x0000000000147947 */ /* 0x000fea0003800000 */
.L_x_4:
[----:B------:R-:W-:Y:S01]  /*0510*/  LEA R6, P1, R9, R14, 0x2 ;  /* 0x0000000e09067211 */ /* 0x000fe200078210ff */
[----:B------:R-:W-:-:S03]  /*0520*/  IMAD.MOV.U32 R19, RZ, RZ, 0x270f ;  /* 0x0000270fff137424 */ /* 0x000fc600078e00ff */
[C---:B------:R-:W-:Y:S01]  /*0530*/  LEA.HI.X R7, R9.reuse, R15, R21, 0x2, P1 ;  /* 0x0000000f09077211 */ /* 0x040fe200008f1415 */
[----:B------:R-:W-:-:S04]  /*0540*/  VIADD R9, R9, 0xffffffff ;  /* 0xffffffff09097836 */ /* 0x000fc80000000000 */
[----:B------:R0:W-:Y:S04]  /*0550*/  STG.E desc[UR6][R6.64+-0x4], R19 ;  /* 0xfffffc1306007986 */ /* 0x0001e8000c101906 */
.L_x_5:
[----:B------:R-:W-:Y:S05]  /*0560*/  BSYNC.RECONVERGENT B0 ;  /* 0x0000000000007941 */ /* 0x000fea0003800200 */
.L_x_3:
[----:B01----:R-:W-:-:S04]  /*0570*/  IMAD.WIDE R18, R9, 0x4, R14 ;  /* 0x0000000409127825 */ /* 0x003fc800078e020e */
[----:B------:R-:W-:Y:S02]  /*0580*/  IMAD.WIDE R6, R17, 0x4, R4 ;  /* 0x0000000411067825 */ /* 0x000fe400078e0204 */
[----:B------:R-:W2:Y:S04]  /*0590*/  LDG.E R19, desc[UR6][R18.64] ;  /* 0x0000000612137981 */ /* 0x000ea8000c1e1900 */
[----:B------:R-:W2:Y:S01]  /*05a0*/  LDG.E R6, desc[UR6][R6.64] ;  /* 0x0000000606067981 */ /* 0x000ea2000c1e1900 */
[----:B------:R-:W-:Y:S01]  /*05b0*/  BSSY.RECONVERGENT B0, `(.L_x_6) ;  /* 0x0000019000007945 */ /* 0x000fe20003800200 */
[----:B--2---:R-:W-:-:S13]  /*05c0*/  ISETP.GT.AND P2, PT, R19, R6, PT ;  /* 0x000000061300720c */ /* 0x004fda0003f44270 */
[----:B------:R-:W-:Y:S01]  /*05d0*/  @!P2 VIADD R9, R9, 0x1 ;  /* 0x000000010909a836 */ /* 0x000fe20000000000 */
[----:B------:R0:W-:Y:S01]  /*05e0*/  @!P2 STL [R12+-0x4], R19 ;  /* 0xfffffc130c00a387 */ /* 0x0001e20000100800 */
[----:B------:R-:W-:-:S03]  /*05f0*/  @P2 VIADD R17, R17, 0x1 ;  /* 0x0000000111112836 */ /* 0x000fc60000000000 */
[----:B------:R0:W-:Y:S01]  /*0600*/  @P2 STL [R12+-0x4], R6 ;  /* 0xfffffc060c002387 */ /* 0x0001e20000100800 */
        /* <DEDUP_REMOVED lines=14> */
.L_x_7:
[----:B------:R-:W-:Y:S01]  /*06f0*/  LEA R6, P1, R9, R14, 0x2 ;  /* 0x0000000e09067211 */ /* 0x000fe200078210ff */
[----:B------:R-:W-:-:S03]  /*0700*/  IMAD.MOV.U32 R19, RZ, RZ, 0x270f ;  /* 0x0000270fff137424 */ /* 0x000fc600078e00ff */
[C---:B------:R-:W-:Y:S01]  /*0710*/  LEA.HI.X R7, R9.reuse, R15, R21, 0x2, P1 ;  /* 0x0000000f09077211 */ /* 0x040fe200008f1415 */
[----:B------:R-:W-:-:S04]  /*0720*/  VIADD R9, R9, 0xffffffff ;  /* 0xffffffff09097836 */ /* 0x000fc80000000000 */
[----:B------:R0:W-:Y:S04]  /*0730*/  STG.E desc[UR6][R6.64+-0x4], R19 ;  /* 0xfffffc1306007986 */ /* 0x0001e8000c101906 */
.L_x_8:
[----:B------:R-:W-:Y:S05]  /*0740*/  BSYNC.RECONVERGENT B0 ;  /* 0x0000000000007941 */ /* 0x000fea0003800200 */
.L_x_6:
[----:B01----:R-:W-:-:S04]  /*0750*/  IMAD.WIDE R18, R9, 0x4, R14 ;  /* 0x0000000409127825 */ /* 0x003fc800078e020e */
[----:B------:R-:W-:Y:S02]  /*0760*/  IMAD.WIDE R6, R17, 0x4, R4 ;  /* 0x0000000411067825 */ /* 0x000fe400078e0204 */
[----:B------:R-:W2:Y:S04]  /*0770*/  LDG.E R19, desc[UR6][R18.64] ;  /* 0x0000000612137981 */ /* 0x000ea8000c1e1900 */
[----:B------:R-:W2:Y:S01]  /*0780*/  LDG.E R6, desc[UR6][R6.64] ;  /* 0x0000000606067981 */ /* 0x000ea2000c1e1900 */
[----:B------:R-:W-:Y:S01]  /*0790*/  BSSY.RECONVERGENT B0, `(.L_x_9) ;  /* 0x0000019000007945 */ /* 0x000fe20003800200 */
[----:B--2---:R-:W-:-:S13]  /*07a0*/  ISETP.GT.AND P2, PT, R19, R6, PT ;  /* 0x000000061300720c */ /* 0x004fda0003f44270 */
[----:B------:R-:W-:Y:S01]  /*07b0*/  @!P2 VIADD R9, R9, 0x1 ;  /* 0x000000010909a836 */ /* 0x000fe20000000000 */
[----:B------:R0:W-:Y:S01]  /*07c0*/  @!P2 STL [R12], R19 ;  /* 0x000000130c00a387 */ /* 0x0001e20000100800 */
[----:B------:R-:W-:-:S03]  /*07d0*/  @P2 VIADD R17, R17, 0x1 ;  /* 0x0000000111112836 */ /* 0x000fc60000000000 */
[----:B------:R0:W-:Y:S01]  /*07e0*/  @P2 STL [R12], R6 ;  /* 0x000000060c002387 */ /* 0x0001e20000100800 */
        /* <DEDUP_REMOVED lines=14> */
.L_x_10:
[----:B------:R-:W-:Y:S01]  /*08d0*/  LEA R6, P1, R9, R14, 0x2 ;  /* 0x0000000e09067211 */ /* 0x000fe200078210ff */
[----:B------:R-:W-:-:S03]  /*08e0*/  IMAD.MOV.U32 R19, RZ, RZ, 0x270f ;  /* 0x0000270fff137424 */ /* 0x000fc600078e00ff */
[C---:B------:R-:W-:Y:S01]  /*08f0*/  LEA.HI.X R7, R9.reuse, R15, R21, 0x2, P1 ;  /* 0x0000000f09077211 */ /* 0x040fe200008f1415 */
[----:B------:R-:W-:-:S04]  /*0900*/  VIADD R9, R9, 0xffffffff ;  /* 0xffffffff09097836 */ /* 0x000fc80000000000 */
[----:B------:R0:W-:Y:S04]  /*0910*/  STG.E desc[UR6][R6.64+-0x4], R19 ;  /* 0xfffffc1306007986 */ /* 0x0001e8000c101906 */
.L_x_11:
[----:B------:R-:W-:Y:S05]  /*0920*/  BSYNC.RECONVERGENT B0 ;  /* 0x0000000000007941 */ /* 0x000fea0003800200 */
.L_x_9:
[----:B01----:R-:W-:-:S04]  /*0930*/  IMAD.WIDE R18, R9, 0x4, R14 ;  /* 0x0000000409127825 */ /* 0x003fc800078e020e */
[----:B------:R-:W-:Y:S02]  /*0940*/  IMAD.WIDE R6, R17, 0x4, R4 ;  /* 0x0000000411067825 */ /* 0x000fe400078e0204 */
[----:B------:R-:W2:Y:S04]  /*0950*/  LDG.E R19, desc[UR6][R18.64] ;  /* 0x0000000612137981 */ /* 0x000ea8000c1e1900 */
[----:B------:R-:W2:Y:S02]  /*0960*/  LDG.E R6, desc[UR6][R6.64] ;  /* 0x0000000606067981 */ /* 0x000ea4000c1e1900 */
[----:B--2---:R-:W-:-:S13]  /*0970*/  ISETP.GT.AND P1, PT, R19, R6, PT ;  /* 0x000000061300720c */ /* 0x004fda0003f24270 */
[----:B------:R-:W-:Y:S01]  /*0980*/  @!P1 STL [R12+0x4], R19 ;  /* 0x000004130c009387 */ /* 0x000fe20000100800 */
[----:B------:R-:W-:Y:S02]  /*0990*/  @!P1 VIADD R9, R9, 0x1 ;  /* 0x0000000109099836 */ /* 0x000fe40000000000 */
[----:B------:R-:W-:Y:S01]  /*09a0*/  @P1 VIADD R17, R17, 0x1 ;  /* 0x0000000111111836 */ /* 0x000fe20000000000 */
[----:B------:R0:W-:Y:S02]  /*09b0*/  @P1 STL [R12+0x4], R6 ;  /* 0x000004060c001387 */ /* 0x0001e40000100800 */
[----:B0-----:R-:W-:Y:S01]  /*09c0*/  VIADD R12, R12, 0x10 ;  /* 0x000000100c0c7836 */ /* 0x001fe20000000000 */
[----:B------:R-:W-:Y:S06]  /*09d0*/  @P0 BRA `(.L_x_12) ;  /* 0xfffffff800080947 */ /* 0x000fec000383ffff */
.L_x_0:
[----:B------:R-:W-:-:S04]  /*09e0*/  ISETP.NE.U32.AND P0, PT, R13, RZ, PT ;  /* 0x000000ff0d00720c */ /* 0x000fc80003f05070 */
[----:B------:R-:W-:-:S13]  /*09f0*/  ISETP.NE.AND.EX P0, PT, R3, RZ, PT, P0 ;  /* 0x000000ff0300720c */ /* 0x000fda0003f05300 */
[----:B------:R-:W-:Y:S05]  /*0a00*/  @!P0 BRA `(.L_x_13) ;  /* 0x00000000009c8947 */ /* 0x000fea0003800000 */
[----:B------:R-:W-:Y:S02]  /*0a10*/  IMAD.MOV.U32 R7, RZ, RZ, R13 ;  /* 0x000000ffff077224 */ /* 0x000fe400078e000d */
[----:B------:R-:W-:-:S07]  /*0a20*/  IMAD.MOV.U32 R6, RZ, RZ, R3 ;  /* 0x000000ffff067224 */ /* 0x000fce00078e0003 */
.L_x_17:
[----:B------:R-:W-:Y:S01]  /*0a30*/  ISETP.GE.U32.AND P0, PT, R2, R9, PT ;  /* 0x000000090200720c */ /* 0x000fe20003f06070 */
[----:B------:R-:W-:Y:S01]  /*0a40*/  BSSY.RECONVERGENT B0, `(.L_x_14) ;  /* 0x0000017000007945 */ /* 0x000fe20003800200 */
[----:B------:R-:W-:Y:S02]  /*0a50*/  SHF.R.S32.HI R11, RZ, 0x1f, R9 ;  /* 0x0000001fff0b7819 */ /* 0x000fe40000011409 */
[----:B------:R-:W-:Y:S02]  /*0a60*/  IADD3 R7, P1, PT, R7, -0x1, RZ ;  /* 0xffffffff07077810 */ /* 0x000fe40007f3e0ff */
[----:B------:R-:W-:Y:S02]  /*0a70*/  ISETP.GE.U32.AND.EX P0, PT, R10, R11, PT, P0 ;  /* 0x0000000b0a00720c */ /* 0x000fe40003f06100 */
[----:B------:R-:W-:Y:S02]  /*0a80*/  IADD3.X R6, PT, PT, R6, -0x1, RZ, P1, !PT ;  /* 0xffffffff06067810 */ /* 0x000fe40000ffe4ff */
[----:B------:R-:W-:-:S04]  /*0a90*/  ISETP.NE.U32.AND P1, PT, R7, RZ, PT ;  /* 0x000000ff0700720c */ /* 0x000fc80003f25070 */
[----:B------:R-:W-:-:S05]  /*0aa0*/  ISETP.NE.AND.EX P1, PT, R6, RZ, PT, P1 ;  /* 0x000000ff0600720c */ /* 0x000fca0003f25310 */
[----:B0-----:R-:W-:Y:S08]  /*0ab0*/  @!P0 BRA `(.L_x_15) ;  /* 0x0000000000288947 */ /* 0x001ff00003800000 */
[----:B------:R-:W-:Y:S02]  /*0ac0*/  ISETP.GE.U32.AND P0, PT, R2, R17, PT ;  /* 0x000000110200720c */ /* 0x000fe40003f06070 */
[----:B------:R-:W-:-:S04]  /*0ad0*/  SHF.R.S32.HI R11, RZ, 0x1f, R17 ;  /* 0x0000001fff0b7819 */ /* 0x000fc80000011411 */
[----:B------:R-:W-:-:S13]  /*0ae0*/  ISETP.GE.U32.AND.EX P0, PT, R10, R11, PT, P0 ;  /* 0x0000000b0a00720c */ /* 0x000fda0003f06100 */
[----:B------:R-:W-:Y:S05]  /*0af0*/  @P0 BRA `(.L_x_16) ;  /* 0x00000000002c0947 */ /* 0x000fea0003800000 */
[----:B------:R-:W-:-:S04]  /*0b00*/  LEA R18, P0, R17, R4, 0x2 ;  /* 0x0000000411127211 */ /* 0x000fc800078010ff */
[C---:B------:R-:W-:Y:S01]  /*0b10*/  LEA.HI.X R19, R17.reuse, R5, R11, 0x2, P0 ;  /* 0x0000000511137211 */ /* 0x040fe200000f140b */
[----:B------:R-:W-:Y:S02]  /*0b20*/  IMAD.MOV.U32 R11, RZ, RZ, 0x270f ;  /* 0x0000270fff0b7424 */ /* 0x000fe400078e00ff */
[----:B------:R-:W-:-:S03]  /*0b30*/  VIADD R17, R17, 0xffffffff ;  /* 0xffffffff11117836 */ /* 0x000fc60000000000 */
[----:B------:R1:W-:Y:S01]  /*0b40*/  STG.E desc[UR6][R18.64+-0x4], R11 ;  /* 0xfffffc0b12007986 */ /* 0x0003e2000c101906 */
[----:B------:R-:W-:Y:S05]  /*0b50*/  BRA `(.L_x_16) ;  /* 0x0000000000147947 */ /* 0x000fea0003800000 */
.L_x_15:
[----:B------:R-:W-:-:S04]  /*0b60*/  LEA R18, P0, R9, R14, 0x2 ;  /* 0x0000000e09127211 */ /* 0x000fc800078010ff */
[C---:B------:R-:W-:Y:S01]  /*0b70*/  LEA.HI.X R19, R9.reuse, R15, R11, 0x2, P0 ;  /* 0x0000000f09137211 */ /* 0x040fe200000f140b */
[----:B------:R-:W-:Y:S02]  /*0b80*/  IMAD.MOV.U32 R11, RZ, RZ, 0x270f ;  /* 0x0000270fff0b7424 */ /* 0x000fe400078e00ff */
[----:B------:R-:W-:-:S03]  /*0b90*/  VIADD R9, R9, 0xffffffff ;  /* 0xffffffff09097836 */ /* 0x000fc60000000000 */
[----:B------:R0:W-:Y:S04]  /*0ba0*/  STG.E desc[UR6][R18.64+-0x4], R11 ;  /* 0xfffffc0b12007986 */ /* 0x0001e8000c101906 */
.L_x_16:
[----:B------:R-:W-:Y:S05]  /*0bb0*/  BSYNC.RECONVERGENT B0 ;  /* 0x0000000000007941 */ /* 0x000fea0003800200 */
.L_x_14:
[----:B01----:R-:W-:-:S04]  /*0bc0*/  IMAD.WIDE R18, R9, 0x4, R14 ;  /* 0x0000000409127825 */ /* 0x003fc800078e020e */
[----:B------:R-:W-:Y:S02]  /*0bd0*/  IMAD.WIDE R20, R17, 0x4, R4 ;  /* 0x0000000411147825 */ /* 0x000fe400078e0204 */
[----:B------:R-:W2:Y:S04]  /*0be0*/  LDG.E R19, desc[UR6][R18.64] ;  /* 0x0000000612137981 */ /* 0x000ea8000c1e1900 */
[----:B------:R-:W2:Y:S01]  /*0bf0*/  LDG.E R20, desc[UR6][R20.64] ;  /* 0x0000000614147981 */ /* 0x000ea2000c1e1900 */
[C---:B------:R-:W-:Y:S02]  /*0c00*/  IMAD.U32 R8, R0.reuse, 0x4, R1 ;  /* 0x0000000400087824 */ /* 0x040fe400078e0001 */
[----:B------:R-:W-:Y:S01]  /*0c10*/  VIADD R0, R0, 0x1 ;  /* 0x0000000100007836 */ /* 0x000fe20000000000 */
[----:B--2---:R-:W-:-:S13]  /*0c20*/  ISETP.GT.AND P0, PT, R19, R20, PT ;  /* 0x000000141300720c */ /* 0x004fda0003f04270 */
[----:B------:R0:W-:Y:S01]  /*0c30*/  @!P0 STL [R8], R19 ;  /* 0x0000001308008387 */ /* 0x0001e20000100800 */
[----:B------:R-:W-:Y:S02]  /*0c40*/  @!P0 VIADD R9, R9, 0x1 ;  /* 0x0000000109098836 */ /* 0x000fe40000000000 */
[----:B------:R-:W-:Y:S01]  /*0c50*/  @P0 VIADD R17, R17, 0x1 ;  /* 0x0000000111110836 */ /* 0x000fe20000000000 */
[----:B------:R0:W-:Y:S01]  /*0c60*/  @P0 STL [R8], R20 ;  /* 0x0000001408000387 */ /* 0x0001e20000100800 */
[----:B------:R-:W-:Y:S05]  /*0c70*/  @P1 BRA `(.L_x_17) ;  /* 0xfffffffc006c1947 */ /* 0x000fea000383ffff */
.L_x_13:
[----:B------:R-:W1:Y:S01]  /*0c80*/  LDCU.64 UR4, c[0x0][0x388] ;  /* 0x00007100ff0477ac */ /* 0x000e620008000a00 */
[----:B------:R-:W-:Y:S01]  /*0c90*/  CS2R R24, SRZ ;  /* 0x0000000000187805 */ /* 0x000fe2000001ff00 */
[----:B-1----:R-:W-:Y:S02]  /*0ca0*/  UISETP.GE.U32.AND UP0, UPT, UR4, 0x10, UPT ;  /* 0x000000100400788c */ /* 0x002fe4000bf06070 */
[----:B------:R-:W-:Y:S02]  /*0cb0*/  ULOP3.LUT UR8, UR4, 0xf, URZ, 0xc0, !UPT ;  /* 0x0000000f04087892 */ /* 0x000fe4000f8ec0ff */
[----:B------:R-:W-:-:S04]  /*0cc0*/  UISETP.GE.U32.AND.EX UP0, UPT, UR5, URZ, UPT, UP0 ;  /* 0x000000ff0500728c */ /* 0x000fc8000bf06100 */
[----:B------:R-:W-:-:S04]  /*0cd0*/  ISETP.NE.U32.AND P1, PT, RZ, UR8, PT ;  /* 0x00000008ff007c0c */ /* 0x000fc8000bf25070 */
[----:B------:R-:W-:Y:S01]  /*0ce0*/  ISETP.NE.AND.EX P1, PT, RZ, RZ, PT, P1 ;  /* 0x000000ffff00720c */ /* 0x000fe20003f25310 */
[----:B------:R-:W-:-:S12]  /*0cf0*/  BRA.U !UP0, `(.L_x_18) ;  /* 0x0000000108987547 */ /* 0x000fd8000b800000 */
[----:B------:R-:W1:Y:S01]  /*0d00*/  LDC R25, c[0x0][0x38c] ;  /* 0x0000e300ff197b82 */ /* 0x000e620000000800 */
[----:B------:R-:W-:Y:S01]  /*0d10*/  ULOP3.LUT UR5, UR4, 0xfffffff0, URZ, 0xc0, !UPT ;  /* 0xfffffff004057892 */ /* 0x000fe2000f8ec0ff */
[----:B------:R-:W-:Y:S01]  /*0d20*/  IADD3 R12, P0, PT, R14, 0x20, RZ ;  /* 0x000000200e0c7810 */ /* 0x000fe20007f1e0ff */
[----:B------:R-:W-:-:S04]  /*0d30*/  VIADD R28, R1, 0x20 ;  /* 0x00000020011c7836 */ /* 0x000fc80000000000 */
[----:B------:R-:W-:Y:S02]  /*0d40*/  IMAD.X R29, RZ, RZ, R15, P0 ;  /* 0x000000ffff1d7224 */ /* 0x000fe400000e060f */
[----:B------:R-:W-:Y:S02]  /*0d50*/  IMAD.U32 R24, RZ, RZ, UR5 ;  /* 0x00000005ff187e24 */ /* 0x000fe4000f8e00ff */
[----:B------:R-:W-:Y:S02]  /*0d60*/  IMAD.U32 R0, RZ, RZ, UR5 ;  /* 0x00000005ff007e24 */ /* 0x000fe4000f8e00ff */
[----:B-1----:R-:W-:-:S07]  /*0d70*/  IMAD.MOV.U32 R2, RZ, RZ, R25 ;  /* 0x000000ffff027224 */ /* 0x002fce00078e0019 */
.L_x_19:
[----:B-1----:R-:W2:Y:S04]  /*0d80*/  LDL.128 R4, [R28+-0x20] ;  /* 0xffffe0001c047983 */ /* 0x002ea80000100c00 */
[----:B0-----:R-:W3:Y:S04]  /*0d90*/  LDL.128 R8, [R28+-0x10] ;  /* 0xfffff0001c087983 */ /* 0x001ee80000100c00 */
[----:B------:R-:W4:Y:S04]  /*0da0*/  LDL.128 R16, [R28] ;  /* 0x000000001c107983 */ /* 0x000f280000100c00 */
[----:B------:R0:W5:Y:S01]  /*0db0*/  LDL.128 R20, [R28+0x10] ;  /* 0x000010001c147983 */ /* 0x0001620000100c00 */
[----:B------:R-:W-:Y:S01]  /*0dc0*/  IMAD.MOV.U32 R26, RZ, RZ, R12 ;  /* 0x000000ffff1a7224 */ /* 0x000fe200078e000c */
[----:B------:R-:W-:Y:S01]  /*0dd0*/  IADD3 R0, P0, PT, R0, -0x10, RZ ;  /* 0xfffffff000007810 */ /* 0x000fe20007f1e0ff */
[----:B------:R-:W-:-:S03]  /*0de0*/  IMAD.MOV.U32 R27, RZ, RZ, R29 ;  /* 0x000000ffff1b7224 */ /* 0x000fc600078e001d */
[----:B------:R-:W-:Y:S02]  /*0df0*/  IADD3.X R2, PT, PT, R2, -0x1, RZ, P0, !PT ;  /* 0xffffffff02027810 */ /* 0x000fe400007fe4ff */
[----:B------:R-:W-:Y:S01]  /*0e00*/  ISETP.NE.U32.AND P0, PT, R0, RZ, PT ;  /* 0x000000ff0000720c */ /* 0x000fe20003f05070 */
[----:B0-----:R-:W-:Y:S01]  /*0e10*/  VIADD R28, R28, 0x40 ;  /* 0x000000401c1c7836 */ /* 0x001fe20000000000 */
[----:B------:R-:W-:Y:S02]  /*0e20*/  IADD3 R12, P2, PT, R26, 0x40, RZ ;  /* 0x000000401a0c7810 */ /* 0x000fe40007f5e0ff */
[----:B------:R-:W-:-:S03]  /*0e30*/  ISETP.NE.AND.EX P0, PT, R2, RZ, PT, P0 ;  /* 0x000000ff0200720c */ /* 0x000fc60003f05300 */
[----:B------:R-:W-:Y:S01]  /*0e40*/  IMAD.X R29, RZ, RZ, R27, P2 ;  /* 0x000000ffff1d7224 */ /* 0x000fe200010e061b */
[----:B--2---:R1:W-:Y:S04]  /*0e50*/  STG.E desc[UR6][R26.64+-0x20], R4 ;  /* 0xffffe0041a007986 */ /* 0x0043e8000c101906 */
[----:B------:R1:W-:Y:S04]  /*0e60*/  STG.E desc[UR6][R26.64+-0x1c], R5 ;  /* 0xffffe4051a007986 */ /* 0x0003e8000c101906 */
[----:B------:R1:W-:Y:S04]  /*0e70*/  STG.E desc[UR6][R26.64+-0x18], R6 ;  /* 0xffffe8061a007986 */ /* 0x0003e8000c101906 */
[----:B------:R1:W-:Y:S04]  /*0e80*/  STG.E desc[UR6][R26.64+-0x14], R7 ;  /* 0xffffec071a007986 */ /* 0x0003e8000c101906 */
[----:B---3--:R1:W-:Y:S04]  /*0e90*/  STG.E desc[UR6][R26.64+-0x10], R8 ;  /* 0xfffff0081a007986 */ /* 0x0083e8000c101906 */
[----:B------:R1:W-:Y:S04]  /*0ea0*/  STG.E desc[UR6][R26.64+-0xc], R9 ;  /* 0xfffff4091a007986 */ /* 0x0003e8000c101906 */
[----:B------:R1:W-:Y:S04]  /*0eb0*/  STG.E desc[UR6][R26.64+-0x8], R10 ;  /* 0xfffff80a1a007986 */ /* 0x0003e8000c101906 */
[----:B------:R1:W-:Y:S04]  /*0ec0*/  STG.E desc[UR6][R26.64+-0x4], R11 ;  /* 0xfffffc0b1a007986 */ /* 0x0003e8000c101906 */
[----:B----4-:R1:W-:Y:S04]  /*0ed0*/  STG.E desc[UR6][R26.64], R16 ;  /* 0x000000101a007986 */ /* 0x0103e8000c101906 */
[----:B------:R1:W-:Y:S04]  /*0ee0*/  STG.E desc[UR6][R26.64+0x4], R17 ;  /* 0x000004111a007986 */ /* 0x0003e8000c101906 */
[----:B------:R1:W-:Y:S04]  /*0ef0*/  STG.E desc[UR6][R26.64+0x8], R18 ;  /* 0x000008121a007986 */ /* 0x0003e8000c101906 */
[----:B------:R1:W-:Y:S04]  /*0f00*/  STG.E desc[UR6][R26.64+0xc], R19 ;  /* 0x00000c131a007986 */ /* 0x0003e8000c101906 */
[----:B-----5:R1:W-:Y:S04]  /*0f10*/  STG.E desc[UR6][R26.64+0x10], R20 ;  /* 0x000010141a007986 */ /* 0x0203e8000c101906 */
[----:B------:R1:W-:Y:S04]  /*0f20*/  STG.E desc[UR6][R26.64+0x14], R21 ;  /* 0x000014151a007986 */ /* 0x0003e8000c101906 */
[----:B------:R1:W-:Y:S04]  /*0f30*/  STG.E desc[UR6][R26.64+0x18], R22 ;  /* 0x000018161a007986 */ /* 0x0003e8000c101906 */
[----:B------:R1:W-:Y:S01]  /*0f40*/  STG.E desc[UR6][R26.64+0x1c], R23 ;  /* 0x00001c171a007986 */ /* 0x0003e2000c101906 */
[----:B------:R-:W-:Y:S05]  /*0f50*/  @P0 BRA `(.L_x_19) ;  /* 0xfffffffc00880947 */ /* 0x000fea000383ffff */
.L_x_18:
[----:B------:R-:W-:Y:S05]  /*0f60*/  @!P1 EXIT ;  /* 0x000000000000994d */ /* 0x000fea0003800000 */
[----:B------:R-:W-:Y:S02]  /*0f70*/  UISETP.GE.U32.AND UP0, UPT, UR8, 0x8, UPT ;  /* 0x000000080800788c */ /* 0x000fe4000bf06070 */
[----:B------:R-:W-:Y:S02]  /*0f80*/  ULOP3.LUT UR4, UR4, 0x7, URZ, 0xc0, !UPT ;  /* 0x0000000704047892 */ /* 0x000fe4000f8ec0ff */
[----:B------:R-:W-:-:S04]  /*0f90*/  UISETP.GE.U32.AND.EX UP0, UPT, URZ, URZ, UPT, UP0 ;  /* 0x000000ffff00728c */ /* 0x000fc8000bf06100 */
[----:B------:R-:W-:-:S04]  /*0fa0*/  ISETP.NE.U32.AND P0, PT, RZ, UR4, PT ;  /* 0x00000004ff007c0c */ /* 0x000fc8000bf05070 */
[----:B------:R-:W-:Y:S01]  /*0fb0*/  ISETP.NE.AND.EX P0, PT, RZ, RZ, PT, P0 ;  /* 0x000000ffff00720c */ /* 0x000fe20003f05300 */
[----:B------:R-:W-:-:S12]  /*0fc0*/  BRA.U !UP0, `(.L_x_20) ;  /* 0x0000000508207547 */ /* 0x000fd8000b800000 */
[----:B------:R-:W-:-:S04]  /*0fd0*/  IMAD.SHL.U32 R0, R24, 0x4, RZ ;  /* 0x0000000418007824 */ /* 0x000fc800078e00ff */
[C---:B-1----:R-:W-:Y:S01]  /*0fe0*/  IMAD.IADD R7, R1.reuse, 0x1, R0 ;  /* 0x0000000101077824 */ /* 0x042fe200078e0200 */
[C---:B------:R-:W-:Y:S02]  /*0ff0*/  IADD3 R12, P6, PT, R0.reuse, 0x4, RZ ;  /* 0x00000004000c7810 */ /* 0x040fe40007fde0ff */
[----:B------:R-:W-:Y:S02]  /*1000*/  IADD3 R10, P5, PT, R0, 0x8, RZ ;  /* 0x00000008000a7810 */ /* 0x000fe40007fbe0ff */
[----:B------:R-:W-:Y:S01]  /*1010*/  LOP3.LUT R12, R12, 0xfffffffc, RZ, 0xc0, !PT ;  /* 0xfffffffc0c0c7812 */ /* 0x000fe200078ec0ff */
[----:B------:R-:W2:Y:S01]  /*1020*/  LDL R7, [R7] ;  /* 0x0000000007077983 */ /* 0x000ea20000100800 */
[----:B------:R-:W-:Y:S02]  /*1030*/  LOP3.LUT R10, R10, 0xfffffffc, RZ, 0xc0, !PT ;  /* 0xfffffffc0a0a7812 */ /* 0x000fe400078ec0ff */
[----:B------:R-:W-:Y:S01]  /*1040*/  SHF.L.U64.HI R25, R24, 0x2, R25 ;  /* 0x0000000218197819 */ /* 0x000fe20000010219 */
[C---:B------:R-:W-:Y:S01]  /*1050*/  IMAD.IADD R29, R1.reuse, 0x1, R12 ;  /* 0x00000001011d7824 */ /* 0x040fe200078e020c */
[C---:B------:R-:W-:Y:S01]  /*1060*/  IADD3 R16, P1, PT, R0.reuse, R14, RZ ;  /* 0x0000000e00107210 */ /* 0x040fe20007f3e0ff */
[----:B------:R-:W-:Y:S01]  /*1070*/  IMAD.IADD R22, R1, 0x1, R10 ;  /* 0x0000000101167824 */ /* 0x000fe200078e020a */
[----:B0-----:R-:W-:-:S02]  /*1080*/  IADD3 R8, P4, PT, R0, 0xc, RZ ;  /* 0x0000000c00087810 */ /* 0x001fc40007f9e0ff */
[C---:B------:R-:W-:Y:S01]  /*1090*/  IADD3 R6, P3, PT, R0.reuse, 0x10, RZ ;  /* 0x0000001000067810 */ /* 0x040fe20007f7e0ff */
[----:B------:R-:W-:Y:S01]  /*10a0*/  IMAD.X R17, R25, 0x1, R15, P1 ;  /* 0x0000000119117824 */ /* 0x000fe200008e060f */
[C---:B------:R-:W-:Y:S01]  /*10b0*/  IADD3 R4, P2, PT, R0.reuse, 0x14, RZ ;  /* 0x0000001400047810 */ /* 0x040fe20007f5e0ff */
[----:B------:R-:W-:Y:S01]  /*10c0*/  IMAD.X R9, RZ, RZ, R25, P6 ;  /* 0x000000ffff097224 */ /* 0x000fe200030e0619 */
[----:B------:R-:W-:Y:S01]  /*10d0*/  IADD3 R2, P1, PT, R0, 0x18, RZ ;  /* 0x0000001800027810 */ /* 0x000fe20007f3e0ff */
[----:B------:R-:W3:Y:S01]  /*10e0*/  LDL R29, [R29] ;  /* 0x000000001d1d7983 */ /* 0x000ee20000100800 */
[----:B------:R-:W-:Y:S02]  /*10f0*/  LOP3.LUT R8, R8, 0xfffffffc, RZ, 0xc0, !PT ;  /* 0xfffffffc08087812 */ /* 0x000fe400078ec0ff */
[----:B------:R-:W-:Y:S01]  /*1100*/  IADD3 R0, P6, PT, R0, 0x1c, RZ ;  /* 0x0000001c00007810 */ /* 0x000fe20007fde0ff */
[----:B------:R-:W4:Y:S01]  /*1110*/  LDL R22, [R22] ;  /* 0x0000000016167983 */ /* 0x000f220000100800 */
[----:B------:R-:W-:-:S02]  /*1120*/  LOP3.LUT R6, R6, 0xfffffffc, RZ, 0xc0, !PT ;  /* 0xfffffffc06067812 */ /* 0x000fc400078ec0ff */
[----:B------:R-:W-:Y:S02]  /*1130*/  LOP3.LUT R4, R4, 0xfffffffc, RZ, 0xc0, !PT ;  /* 0xfffffffc04047812 */ /* 0x000fe400078ec0ff */
[----:B------:R-:W-:Y:S01]  /*1140*/  LOP3.LUT R2, R2, 0xfffffffc, RZ, 0xc0, !PT ;  /* 0xfffffffc02027812 */ /* 0x000fe200078ec0ff */
[C---:B------:R-:W-:Y:S01]  /*1150*/  IMAD.IADD R27, R1.reuse, 0x1, R8 ;  /* 0x00000001011b7824 */ /* 0x040fe200078e0208 */
[----:B------:R-:W-:Y:S01]  /*1160*/  LOP3.LUT R0, R0, 0xfffffffc, RZ, 0xc0, !PT ;  /* 0xfffffffc00007812 */ /* 0x000fe200078ec0ff */
[C---:B------:R-:W-:Y:S02]  /*1170*/  IMAD.IADD R23, R1.reuse, 0x1, R6 ;  /* 0x0000000101177824 */ /* 0x040fe400078e0206 */
[C---:B------:R-:W-:Y:S02]  /*1180*/  IMAD.IADD R21, R1.reuse, 0x1, R4 ;  /* 0x0000000101157824 */ /* 0x040fe400078e0204 */
[C---:B------:R-:W-:Y:S01]  /*1190*/  IMAD.IADD R20, R1.reuse, 0x1, R2 ;  /* 0x0000000101147824 */ /* 0x040fe200078e0202 */
[----:B------:R-:W5:Y:S01]  /*11a0*/  LDL R27, [R27] ;  /* 0x000000001b1b7983 */ /* 0x000f620000100800 */
[----:B------:R-:W-:-:S03]  /*11b0*/  IMAD.IADD R5, R1, 0x1, R0 ;  /* 0x0000000101057824 */ /* 0x000fc600078e0200 */
[----:B------:R-:W5:Y:S04]  /*11c0*/  LDL R23, [R23] ;  /* 0x0000000017177983 */ /* 0x000f680000100800 */
[----:B------:R-:W5:Y:S04]  /*11d0*/  LDL R21, [R21] ;  /* 0x0000000015157983 */ /* 0x000f680000100800 */
[----:B------:R-:W5:Y:S04]  /*11e0*/  LDL R20, [R20] ;  /* 0x0000000014147983 */ /* 0x000f680000100800 */
[----:B------:R-:W5:Y:S01]  /*11f0*/  LDL R5, [R5] ;  /* 0x0000000005057983 */ /* 0x000f620000100800 */
[----:B------:R-:W-:Y:S01]  /*1200*/  LOP3.LUT R11, R9, 0x3, RZ, 0xc0, !PT ;  /* 0x00000003090b7812 */ /* 0x000fe200078ec0ff */
[----:B------:R-:W-:Y:S01]  /*1210*/  IMAD.X R9, RZ, RZ, R25, P5 ;  /* 0x000000ffff097224 */ /* 0x000fe200028e0619 */
[----:B------:R-:W-:-:S04]  /*1220*/  IADD3 R18, P5, PT, R12, R14, RZ ;  /* 0x0000000e0c127210 */ /* 0x000fc80007fbe0ff */
[----:B------:R-:W-:Y:S01]  /*1230*/  LOP3.LUT R9, R9, 0x3, RZ, 0xc0, !PT ;  /* 0x0000000309097812 */ /* 0x000fe200078ec0ff */
[----:B------:R-:W-:Y:S01]  /*1240*/  IMAD.X R19, R11, 0x1, R15, P5 ;  /* 0x000000010b137824 */ /* 0x000fe200028e060f */
[-C--:B------:R-:W-:Y:S01]  /*1250*/  IADD3 R10, P5, PT, R10, R14.reuse, RZ ;  /* 0x0000000e0a0a7210 */ /* 0x080fe20007fbe0ff */
[--C-:B------:R-:W-:Y:S02]  /*1260*/  IMAD.X R28, RZ, RZ, R25.reuse, P3 ;  /* 0x000000ffff1c7224 */ /* 0x100fe400018e0619 */
[----:B------:R-:W-:Y:S02]  /*1270*/  IMAD.X R26, RZ, RZ, R25, P2 ;  /* 0x000000ffff1a7224 */ /* 0x000fe400010e0619 */
[----:B------:R-:W-:Y:S02]  /*1280*/  IMAD.X R11, R9, 0x1, R15, P5 ;  /* 0x00000001090b7824 */ /* 0x000fe400028e060f */
[--C-:B------:R-:W-:Y:S01]  /*1290*/  IMAD.X R9, RZ, RZ, R25.reuse, P1 ;  /* 0x000000ffff097224 */ /* 0x100fe200008e0619 */
[-C--:B------:R-:W-:Y:S01]  /*12a0*/  IADD3 R8, P1, PT, R8, R14.reuse, RZ ;  /* 0x0000000e08087210 */ /* 0x080fe20007f3e0ff */
[--C-:B------:R-:W-:Y:S01]  /*12b0*/  IMAD.X R12, RZ, RZ, R25.reuse, P6 ;  /* 0x000000ffff0c7224 */ /* 0x100fe200030e0619 */
[----:B------:R-:W-:Y:S01]  /*12c0*/  IADD3 R6, P2, PT, R6, R14, RZ ;  /* 0x0000000e06067210 */ /* 0x000fe20007f5e0ff */
[----:B------:R-:W-:Y:S01]  /*12d0*/  VIADD R24, R24, 0x8 ;  /* 0x0000000818187836 */ /* 0x000fe20000000000 */
[----:B--2---:R0:W-:Y:S02]  /*12e0*/  STG.E desc[UR6][R16.64], R7 ;  /* 0x0000000710007986 */ /* 0x0041e4000c101906 */
[----:B0-----:R-:W-:Y:S01]  /*12f0*/  IMAD.X R7, RZ, RZ, R25, P4 ;  /* 0x000000ffff077224 */ /* 0x001fe200020e0619 */
[----:B------:R-:W-:Y:S01]  /*1300*/  LOP3.LUT R25, R28, 0x3, RZ, 0xc0, !PT ;  /* 0x000000031c197812 */ /* 0x000fe200078ec0ff */
[----:B---3--:R0:W-:Y:S03]  /*1310*/  STG.E desc[UR6][R18.64], R29 ;  /* 0x0000001d12007986 */ /* 0x0081e6000c101906 */
[----:B------:R-:W-:Y:S01]  /*1320*/  LOP3.LUT R7, R7, 0x3, RZ, 0xc0, !PT ;  /* 0x0000000307077812 */ /* 0x000fe200078ec0ff */
[----:B----4-:R1:W-:Y:S01]  /*1330*/  STG.E desc[UR6][R10.64], R22 ;  /* 0x000000160a007986 */ /* 0x0103e2000c101906 */
[----:B------:R-:W-:-:S02]  /*1340*/  LOP3.LUT R17, R26, 0x3, RZ, 0xc0, !PT ;  /* 0x000000031a117812 */ /* 0x000fc400078ec0ff */
[----:B0-----:R-:W-:Y:S01]  /*1350*/  LOP3.LUT R29, R9, 0x3, RZ, 0xc0, !PT ;  /* 0x00000003091d7812 */ /* 0x001fe200078ec0ff */
[--C-:B------:R-:W-:Y:S01]  /*1360*/  IMAD.X R9, R7, 0x1, R15.reuse, P1 ;  /* 0x0000000107097824 */ /* 0x100fe200008e060f */
[-C--:B------:R-:W-:Y:S02]  /*1370*/  IADD3 R16, P1, PT, R2, R14.reuse, RZ ;  /* 0x0000000e02107210 */ /* 0x080fe40007f3e0ff */
[-C--:B-1----:R-:W-:Y:S02]  /*1380*/  IADD3 R10, P3, PT, R4, R14.reuse, RZ ;  /* 0x0000000e040a7210 */ /* 0x082fe40007f7e0ff */
[----:B------:R-:W-:Y:S02]  /*1390*/  LOP3.LUT R19, R12, 0x3, RZ, 0xc0, !PT ;  /* 0x000000030c137812 */ /* 0x000fe400078ec0ff */
[----:B------:R-:W-:Y:S01]  /*13a0*/  IADD3 R18, P4, PT, R0, R14, RZ ;  /* 0x0000000e00127210 */ /* 0x000fe20007f9e0ff */
[--C-:B------:R-:W-:Y:S02]  /*13b0*/  IMAD.X R7, R25, 0x1, R15.reuse, P2 ;  /* 0x0000000119077824 */ /* 0x100fe400010e060f */
[----:B------:R-:W-:-:S02]  /*13c0*/  IMAD.X R11, R17, 0x1, R15, P3 ;  /* 0x00000001110b7824 */ /* 0x000fc400018e060f */
[--C-:B------:R-:W-:Y:S01]  /*13d0*/  IMAD.X R17, R29, 0x1, R15.reuse, P1 ;  /* 0x000000011d117824 */ /* 0x100fe200008e060f */
[----:B-----5:R2:W-:Y:S01]  /*13e0*/  STG.E desc[UR6][R8.64], R27 ;  /* 0x0000001b08007986 */ /* 0x0205e2000c101906 */
[----:B------:R-:W-:-:S03]  /*13f0*/  IMAD.X R19, R19, 0x1, R15, P4 ;  /* 0x0000000113137824 */ /* 0x000fc600020e060f */
[----:B------:R2:W-:Y:S04]  /*1400*/  STG.E desc[UR6][R6.64], R23 ;  /* 0x0000001706007986 */ /* 0x0005e8000c101906 */
[----:B------:R2:W-:Y:S04]  /*1410*/  STG.E desc[UR6][R10.64], R21 ;  /* 0x000000150a007986 */ /* 0x0005e8000c101906 */
[----:B------:R2:W-:Y:S04]  /*1420*/  STG.E desc[UR6][R16.64], R20 ;  /* 0x0000001410007986 */ /* 0x0005e8000c101906 */
[----:B------:R2:W-:Y:S01]  /*1430*/  STG.E desc[UR6][R18.64], R5 ;  /* 0x0000000512007986 */ /* 0x0005e2000c101906 */
[----:B------:R-:W-:-:S07]  /*1440*/  IMAD.MOV.U32 R25, RZ, RZ, RZ ;  /* 0x000000ffff197224 */ /* 0x000fce00078e00ff */
.L_x_20:
[----:B------:R-:W-:Y:S05]  /*1450*/  @!P0 EXIT ;  /* 0x000000000000894d */ /* 0x000fea0003800000 */
[----:B------:R-:W-:Y:S01]  /*1460*/  UISETP.GE.U32.AND UP0, UPT, UR4, 0x4, UPT ;  /* 0x000000040400788c */ /* 0x000fe2000bf06070 */
[----:B------:R-:W-:-:S03]  /*1470*/  ISETP.NE.U32.AND P0, PT, R13, RZ, PT ;  /* 0x000000ff0d00720c */ /* 0x000fc60003f05070 */
[----:B------:R-:W-:Y:S01]  /*1480*/  UISETP.GE.U32.AND.EX UP0, UPT, URZ, URZ, UPT, UP0 ;  /* 0x000000ffff00728c */ /* 0x000fe2000bf06100 */
[----:B------:R-:W-:-:S08]  /*1490*/  ISETP.NE.AND.EX P0, PT, R3, RZ, PT, P0 ;  /* 0x000000ff0300720c */ /* 0x000fd00003f05300 */
[----:B------:R-:W-:Y:S05]  /*14a0*/  BRA.U !UP0, `(.L_x_21) ;  /* 0x0000000108907547 */ /* 0x000fea000b800000 */
[----:B------:R-:W-:-:S04]  /*14b0*/  IMAD.SHL.U32 R2, R24, 0x4, RZ ;  /* 0x0000000418027824 */ /* 0x000fc800078e00ff */
[----:B-12---:R-:W-:Y:S01]  /*14c0*/  IMAD.IADD R11, R1, 0x1, R2 ;  /* 0x00000001010b7824 */ /* 0x006fe200078e0202 */
[C---:B------:R-:W-:Y:S02]  /*14d0*/  IADD3 R4, P2, PT, R2.reuse, 0x4, RZ ;  /* 0x0000000402047810 */ /* 0x040fe40007f5e0ff */
[C---:B------:R-:W-:Y:S02]  /*14e0*/  IADD3 R5, P3, PT, R2.reuse, 0x8, RZ ;  /* 0x0000000802057810 */ /* 0x040fe40007f7e0ff */
[----:B------:R-:W-:Y:S01]  /*14f0*/  IADD3 R0, P4, PT, R2, 0xc, RZ ;  /* 0x0000000c02007810 */ /* 0x000fe20007f9e0ff */
[----:B------:R-:W2:Y:S01]  /*1500*/  LDL R11, [R11] ;  /* 0x000000000b0b7983 */ /* 0x000ea20000100800 */
[----:B------:R-:W-:Y:S02]  /*1510*/  LOP3.LUT R4, R4, 0xfffffffc, RZ, 0xc0, !PT ;  /* 0xfffffffc04047812 */ /* 0x000fe400078ec0ff */
[----:B------:R-:W-:Y:S02]  /*1520*/  LOP3.LUT R5, R5, 0xfffffffc, RZ, 0xc0, !PT ;  /* 0xfffffffc05057812 */ /* 0x000fe400078ec0ff */
[----:B------:R-:W-:Y:S01]  /*1530*/  LOP3.LUT R0, R0, 0xfffffffc, RZ, 0xc0, !PT ;  /* 0xfffffffc00007812 */ /* 0x000fe200078ec0ff */
[----:B------:R-:W-:-:S02]  /*1540*/  IMAD.IADD R17, R1, 0x1, R4 ;  /* 0x0000000101117824 */ /* 0x000fc400078e0204 */
[C---:B0-----:R-:W-:Y:S02]  /*1550*/  IMAD.IADD R19, R1.reuse, 0x1, R5 ;  /* 0x0000000101137824 */ /* 0x041fe400078e0205 */
[----:B------:R-:W-:Y:S02]  /*1560*/  IMAD.IADD R12, R1, 0x1, R0 ;  /* 0x00000001010c7824 */ /* 0x000fe400078e0200 */
[----:B------:R-:W3:Y:S04]  /*1570*/  LDL R17, [R17] ;  /* 0x0000000011117983 */ /* 0x000ee80000100800 */
[----:B------:R-:W4:Y:S04]  /*1580*/  LDL R19, [R19] ;  /* 0x0000000013137983 */ /* 0x000f280000100800 */
[----:B------:R-:W5:Y:S01]  /*1590*/  LDL R23, [R12] ;  /* 0x000000000c177983 */ /* 0x000f620000100800 */
[----:B------:R-:W-:-:S02]  /*15a0*/  SHF.L.U64.HI R25, R24, 0x2, R25 ;  /* 0x0000000218197819 */ /* 0x000fc40000010219 */
[----:B------:R-:W-:-:S03]  /*15b0*/  IADD3 R6, P1, PT, R2, R14, RZ ;  /* 0x0000000e02067210 */ /* 0x000fc60007f3e0ff */
[----:B------:R-:W-:Y:S02]  /*15c0*/  IMAD.X R2, RZ, RZ, R25, P2 ;  /* 0x000000ffff027224 */ /* 0x000fe400010e0619 */
[----:B------:R-:W-:Y:S02]  /*15d0*/  IMAD.X R7, R25, 0x1, R15, P1 ;  /* 0x0000000119077824 */ /* 0x000fe400008e060f */
[--C-:B------:R-:W-:Y:S02]  /*15e0*/  IMAD.X R10, RZ, RZ, R25.reuse, P3 ;  /* 0x000000ffff0a7224 */ /* 0x100fe400018e0619 */
[----:B------:R-:W-:Y:S01]  /*15f0*/  IMAD.X R25, RZ, RZ, R25, P4 ;  /* 0x000000ffff197224 */ /* 0x000fe200020e0619 */
[-C--:B------:R-:W-:Y:S02]  /*1600*/  IADD3 R4, P1, PT, R4, R14.reuse, RZ ;  /* 0x0000000e04047210 */ /* 0x080fe40007f3e0ff */
[----:B------:R-:W-:Y:S02]  /*1610*/  LOP3.LUT R9, R2, 0x3, RZ, 0xc0, !PT ;  /* 0x0000000302097812 */ /* 0x000fe400078ec0ff */
[----:B------:R-:W-:-:S02]  /*1620*/  IADD3 R8, P2, PT, R5, R14, RZ ;  /* 0x0000000e05087210 */ /* 0x000fc40007f5e0ff */
[----:B------:R-:W-:Y:S02]  /*1630*/  LOP3.LUT R21, R10, 0x3, RZ, 0xc0, !PT ;  /* 0x000000030a157812 */ /* 0x000fe400078ec0ff */
[----:B------:R-:W-:Y:S02]  /*1640*/  LOP3.LUT R25, R25, 0x3, RZ, 0xc0, !PT ;  /* 0x0000000319197812 */ /* 0x000fe400078ec0ff */
[----:B------:R-:W-:Y:S01]  /*1650*/  IADD3 R20, P3, PT, R0, R14, RZ ;  /* 0x0000000e00147210 */ /* 0x000fe20007f7e0ff */
[--C-:B------:R-:W-:Y:S02]  /*1660*/  IMAD.X R5, R9, 0x1, R15.reuse, P1 ;  /* 0x0000000109057824 */ /* 0x100fe400008e060f */
[--C-:B------:R-:W-:Y:S02]  /*1670*/  IMAD.X R9, R21, 0x1, R15.reuse, P2 ;  /* 0x0000000115097824 */ /* 0x100fe400010e060f */
[----:B------:R-:W-:Y:S02]  /*1680*/  IMAD.X R21, R25, 0x1, R15, P3 ;  /* 0x0000000119157824 */ /* 0x000fe400018e060f */
[----:B------:R-:W-:-:S02]  /*1690*/  VIADD R24, R24, 0x4 ;  /* 0x0000000418187836 */ /* 0x000fc40000000000 */
[----:B------:R-:W-:Y:S01]  /*16a0*/  IMAD.MOV.U32 R25, RZ, RZ, RZ ;  /* 0x000000ffff197224 */ /* 0x000fe200078e00ff */
[----:B--2---:R0:W-:Y:S04]  /*16b0*/  STG.E desc[UR6][R6.64], R11 ;  /* 0x0000000b06007986 */ /* 0x0041e8000c101906 */
[----:B---3--:R0:W-:Y:S04]  /*16c0*/  STG.E desc[UR6][R4.64], R17 ;  /* 0x0000001104007986 */ /* 0x0081e8000c101906 */
[----:B----4-:R0:W-:Y:S04]  /*16d0*/  STG.E desc[UR6][R8.64], R19 ;  /* 0x0000001308007986 */ /* 0x0101e8000c101906 */
[----:B-----5:R0:W-:Y:S02]  /*16e0*/  STG.E desc[UR6][R20.64], R23 ;  /* 0x0000001714007986 */ /* 0x0201e4000c101906 */
.L_x_21:
[----:B------:R-:W-:Y:S05]  /*16f0*/  @!P0 EXIT ;  /* 0x000000000000894d */ /* 0x000fea0003800000 */
.L_x_22:
[----:B------:R-:W-:-:S04]  /*1700*/  IMAD.SHL.U32 R0, R24, 0x4, RZ ;  /* 0x0000000418007824 */ /* 0x000fc800078e00ff */
[----:B0123--:R-:W-:-:S06]  /*1710*/  IMAD.IADD R7, R1, 0x1, R0 ;  /* 0x0000000101077824 */ /* 0x00ffcc00078e0200 */
[----:B------:R-:W2:Y:S01]  /*1720*/  LDL R7, [R7] ;  /* 0x0000000007077983 */ /* 0x000ea20000100800 */
[C---:B------:R-:W-:Y:S01]  /*1730*/  SHF.L.U64.HI R25, R24.reuse, 0x2, R25 ;  /* 0x0000000218197819 */ /* 0x040fe20000010219 */
[----:B------:R-:W-:Y:S01]  /*1740*/  VIADD R24, R24, 0x1 ;  /* 0x0000000118187836 */ /* 0x000fe20000000000 */
[----:B------:R-:W-:-:S05]  /*1750*/  IADD3 R4, P0, PT, R0, R14, RZ ;  /* 0x0000000e00047210 */ /* 0x000fca0007f1e0ff */
[----:B------:R-:W-:Y:S01]  /*1760*/  IMAD.X R5, R25, 0x1, R15, P0 ;  /* 0x0000000119057824 */ /* 0x000fe200000e060f */
[----:B------:R-:W-:Y:S01]  /*1770*/  IADD3 R13, P0, PT, R13, -0x1, RZ ;  /* 0xffffffff0d0d7810 */ /* 0x000fe20007f1e0ff */
[----:B------:R-:W-:-:S03]  /*1780*/  IMAD.MOV.U32 R25, RZ, RZ, RZ ;  /* 0x000000ffff197224 */ /* 0x000fc600078e00ff */
[----:B------:R-:W-:Y:S02]  /*1790*/  IADD3.X R3, PT, PT, R3, -0x1, RZ, P0, !PT ;  /* 0xffffffff03037810 */ /* 0x000fe400007fe4ff */
[----:B------:R-:W-:-:S04]  /*17a0*/  ISETP.NE.U32.AND P0, PT, R13, RZ, PT ;  /* 0x000000ff0d00720c */ /* 0x000fc80003f05070 */
[----:B------:R-:W-:Y:S01]  /*17b0*/  ISETP.NE.AND.EX P0, PT, R3, RZ, PT, P0 ;  /* 0x000000ff0300720c */ /* 0x000fe20003f05300 */
[----:B--2---:R3:W-:-:S12]  /*17c0*/  STG.E desc[UR6][R4.64], R7 ;  /* 0x0000000704007986 */ /* 0x0047d8000c101906 */
[----:B------:R-:W-:Y:S05]  /*17d0*/  @P0 BRA `(.L_x_22) ;  /* 0xfffffffc00c80947 */ /* 0x000fea000383ffff */
[----:B------:R-:W-:Y:S05]  /*17e0*/  EXIT ;  /* 0x000000000000794d */ /* 0x000fea0003800000 */
.L_x_23:
[----:B------:R-:W-:-:S00]  /*17f0*/  BRA `(.L_x_23) ;  /* 0xfffffffc00fc7947 */ /* 0x000fc0000383ffff */
[----:B------:R-:W-:-:S00]  /*1800*/  NOP ;  /* 0x0000000000007918 */ /* 0x000fc00000000000 */
[----:B------:R-:W-:-:S00]  /*1810*/  NOP ;  /* 0x0000000000007918 */ /* 0x000fc00000000000 */
[----:B------:R-:W-:-:S00]  /*1820*/  NOP ;  /* 0x0000000000007918 */ /* 0x000fc00000000000 */
[----:B------:R-:W-:-:S00]  /*1830*/  NOP ;  /* 0x0000000000007918 */ /* 0x000fc00000000000 */
[----:B------:R-:W-:-:S00]  /*1840*/  NOP ;  /* 0x0000000000007918 */ /* 0x000fc00000000000 */
[----:B------:R-:W-:-:S00]  /*1850*/  NOP ;  /* 0x0000000000007918 */ /* 0x000fc00000000000 */
[----:B------:R-:W-:-:S00]  /*1860*/  NOP ;  /* 0x0000000000007918 */ /* 0x000fc00000000000 */
[----:B------:R-:W-:-:S00]  /*1870*/  NOP ;  /* 0x0000000000007918 */ /* 0x000fc00000000000 */
.L_x_24:


//--------------------- .nv.shared.reserved.0     --------------------------
	.section	.nv.shared.reserved.0,"aw",@nobits
	.weak		__nv_reservedSMEM_offset_0_alias
	.size		__nv_reservedSMEM_offset_0_alias, 0, 64
	.other		__nv_reservedSMEM_offset_0_alias,@"STO_CUDA_RESERVED_SHARED STV_DEFAULT"
__nv_reservedSMEM_offset_0_alias:
	.zero		0
	.zero		64


//--------------------- .nv.constant0._Z5mergePim --------------------------
	.section	.nv.constant0._Z5mergePim,"a",@progbits
	.sectionflags	@""
	.align	4
.nv.constant0._Z5mergePim:
	.zero		912


//--------------------- SYMBOLS --------------------------

	.type		.nv.reservedSmem.offset0,@object
	.size		.nv.reservedSmem.offset0,0x4
